//
// Generated by NVIDIA NVVM Compiler
//
// Compiler Build ID: CL-36424714
// Cuda compilation tools, release 13.0, V13.0.88
// Based on NVVM 20.0.0
//

.version 9.0
.target sm_100
.address_size 64

	// .globl	default_function_kernel_1

.visible .entry default_function_kernel_1(
	.param .u64 .ptr .align 1 default_function_kernel_1_param_0,
	.param .u64 .ptr .align 1 default_function_kernel_1_param_1,
	.param .u64 .ptr .align 1 default_function_kernel_1_param_2
)
.maxntid 32
{
	.reg .b32 	%r<5>;
	.reg .b32 	%f<6>;
	.reg .b64 	%rd<11>;

	ld.param.u64 	%rd1, [default_function_kernel_1_param_0];
	ld.param.u64 	%rd2, [default_function_kernel_1_param_1];
	ld.param.u64 	%rd3, [default_function_kernel_1_param_2];
	cvta.to.global.u64 	%rd4, %rd1;
	cvta.to.global.u64 	%rd5, %rd3;
	cvta.to.global.u64 	%rd6, %rd2;
	mov.u32 	%r1, %ctaid.x;
	shl.b32 	%r2, %r1, 5;
	mov.u32 	%r3, %tid.x;
	or.b32  	%r4, %r2, %r3;
	mul.wide.u32 	%rd7, %r4, 4;
	add.s64 	%rd8, %rd6, %rd7;
	ld.global.nc.f32 	%f1, [%rd8];
	add.s64 	%rd9, %rd5, %rd7;
	ld.global.nc.f32 	%f2, [%rd9];
	div.rn.f32 	%f3, %f1, %f2;
	mul.f32 	%f4, %f1, %f3;
	cos.approx.f32 	%f5, %f4;
	add.s64 	%rd10, %rd4, %rd7;
	st.global.f32 	[%rd10], %f5;
	ret;

}
	// .globl	default_function_kernel
.visible .entry default_function_kernel(
	.param .u64 .ptr .align 1 default_function_kernel_param_0,
	.param .u64 .ptr .align 1 default_function_kernel_param_1,
	.param .u64 .ptr .align 1 default_function_kernel_param_2
)
.maxntid 48
{
	.reg .b32 	%r<4>;
	.reg .b32 	%f<6>;
	.reg .b64 	%rd<11>;

	ld.param.u64 	%rd1, [default_function_kernel_param_0];
	ld.param.u64 	%rd2, [default_function_kernel_param_1];
	ld.param.u64 	%rd3, [default_function_kernel_param_2];
	cvta.to.global.u64 	%rd4, %rd1;
	cvta.to.global.u64 	%rd5, %rd3;
	cvta.to.global.u64 	%rd6, %rd2;
	mov.u32 	%r1, %ctaid.x;
	mov.u32 	%r2, %tid.x;
	mad.lo.s32 	%r3, %r1, 48, %r2;
	mul.wide.u32 	%rd7, %r3, 4;
	add.s64 	%rd8, %rd6, %rd7;
	ld.global.nc.f32 	%f1, [%rd8];
	add.s64 	%rd9, %rd5, %rd7;
	ld.global.nc.f32 	%f2, [%rd9];
	div.rn.f32 	%f3, %f1, %f2;
	mul.f32 	%f4, %f1, %f3;
	mul.f32 	%f5, %f1, %f4;
	add.s64 	%rd10, %rd4, %rd7;
	st.global.f32 	[%rd10], %f5;
	ret;

}
	// .globl	default_function_kernel_2
.visible .entry default_function_kernel_2(
	.param .u64 .ptr .align 1 default_function_kernel_2_param_0,
	.param .u64 .ptr .align 1 default_function_kernel_2_param_1,
	.param .u64 .ptr .align 1 default_function_kernel_2_param_2
)
.maxntid 4
{
	.reg .pred 	%p<5>;
	.reg .b32 	%r<11>;
	.reg .b32 	%f<37>;
	.reg .b64 	%rd<12>;

	ld.param.u64 	%rd1, [default_function_kernel_2_param_0];
	ld.param.u64 	%rd2, [default_function_kernel_2_param_1];
	ld.param.u64 	%rd3, [default_function_kernel_2_param_2];
	cvta.to.global.u64 	%rd4, %rd3;
	cvta.to.global.u64 	%rd5, %rd2;
	mov.u32 	%r3, %ctaid.x;
	shl.b32 	%r4, %r3, 2;
	mov.u32 	%r5, %tid.x;
	or.b32  	%r1, %r4, %r5;
	mul.wide.u32 	%rd6, %r1, 4;
	add.s64 	%rd7, %rd5, %rd6;
	ld.global.nc.f32 	%f6, [%rd7];
	add.s64 	%rd8, %rd4, %rd6;
	ld.global.nc.f32 	%f7, [%rd8];
	add.f32 	%f1, %f6, %f7;
	abs.f32 	%f8, %f1;
	mov.f32 	%f9, 0f3F800000;
	sub.f32 	%f10, %f9, %f8;
	rcp.approx.ftz.f32 	%f11, %f10;
	add.f32 	%f12, %f11, %f11;
	mul.f32 	%f13, %f8, %f12;
	setp.gt.f32 	%p1, %f8, 0f7E800000;
	selp.f32 	%f2, 0fC0000000, %f13, %p1;
	add.rz.f32 	%f14, %f2, %f9;
	mov.b32 	%r6, %f14;
	add.s32 	%r7, %r6, -1061158912;
	and.b32  	%r8, %r7, -8388608;
	mov.b32 	%r2, %f2;
	sub.s32 	%r9, %r2, %r8;
	mov.b32 	%f15, %r9;
	sub.s32 	%r10, 1082130432, %r8;
	mov.b32 	%f16, %r10;
	fma.rn.f32 	%f17, %f16, 0f3E800000, 0fBF800000;
	add.f32 	%f18, %f17, %f15;
	cvt.rn.f32.s32 	%f19, %r8;
	mul.f32 	%f20, %f19, 0f34000000;
	fma.rn.f32 	%f21, %f18, 0fBD39BF78, 0f3DD80012;
	fma.rn.f32 	%f22, %f21, %f18, 0fBE0778E0;
	fma.rn.f32 	%f23, %f22, %f18, 0f3E146475;
	fma.rn.f32 	%f24, %f23, %f18, 0fBE2A68DD;
	fma.rn.f32 	%f25, %f24, %f18, 0f3E4CAF9E;
	fma.rn.f32 	%f26, %f25, %f18, 0fBE800042;
	fma.rn.f32 	%f27, %f26, %f18, 0f3EAAAAE6;
	fma.rn.f32 	%f28, %f27, %f18, 0fBF000000;
	mul.f32 	%f29, %f18, %f28;
	fma.rn.f32 	%f30, %f29, %f18, %f18;
	fma.rn.f32 	%f36, %f20, 0f3F317218, %f30;
	setp.lt.u32 	%p2, %r2, 2139095040;
	@%p2 bra 	$L__BB2_2;
	setp.gt.s32 	%p3, %r2, -1082130432;
	fma.rn.f32 	%f31, %f2, 0f7F800000, 0f7F800000;
	selp.f32 	%f32, %f31, %f36, %p3;
	setp.eq.f32 	%p4, %f2, 0f00000000;
	selp.f32 	%f36, 0f80000000, %f32, %p4;
$L__BB2_2:
	cvta.to.global.u64 	%rd9, %rd1;
	mov.f32 	%f33, 0f3F000000;
	copysign.f32 	%f34, %f1, %f33;
	mul.f32 	%f35, %f34, %f36;
	add.s64 	%rd11, %rd9, %rd6;
	st.global.f32 	[%rd11], %f35;
	ret;

}


// ===== COMPILED SASS (sm_100) =====

	.target	sm_100

	.elftype	@"ET_EXEC"


//--------------------- .note.nv.tkinfo           --------------------------
	.section	.note.nv.tkinfo,"",@"SHT_NOTE"
	.sectionflags	@"SHF_NOTE_NV_TKINFO"
	.tkinfo
        /*0018*/ 	.word	0x00000002
        /*0030*/ 	.string	""
        /*0030*/ 	.string	"ptxas"
        /*0030*/ 	.string	"Cuda compilation tools, release 13.0, V13.0.88"
        /*0030*/ 	.string	"Build cuda_13.0.r13.0/compiler.36424714_0"
        /*0030*/ 	.string	"-arch sm_100 -m 64 "



//--------------------- .note.nv.cuinfo           --------------------------
	.section	.note.nv.cuinfo,"",@"SHT_NOTE"
	.sectionflags	@"SHF_NOTE_NV_CUINFO"
        /*0018*/ 	.short	0x0002
        /*001a*/ 	.short	0x0064
        /*001c*/ 	.short	0x0082
	.zero		2


//--------------------- .nv.info                  --------------------------
	.section	.nv.info,"",@"SHT_CUDA_INFO"
	.align	4


	//----- nvinfo : EIATTR_REGCOUNT
	.align		4
        /*0000*/ 	.byte	0x04, 0x2f
        /*0002*/ 	.short	(.L_1 - .L_0)
	.align		4
.L_0:
        /*0004*/ 	.word	index@(default_function_kernel_1)
        /*0008*/ 	.word	0x00000010


	//----- nvinfo : EIATTR_FRAME_SIZE
	.align		4
.L_1:
        /*000c*/ 	.byte	0x04, 0x11
        /*000e*/ 	.short	(.L_3 - .L_2)
	.align		4
.L_2:
        /*0010*/ 	.word	index@($__internal_1_$__cuda_sm3x_div_rn_noftz_f32_slowpath)
        /*0014*/ 	.word	0x00000000


	//----- nvinfo : EIATTR_FRAME_SIZE
	.align		4
.L_3:
        /*0018*/ 	.byte	0x04, 0x11
        /*001a*/ 	.short	(.L_5 - .L_4)
	.align		4
.L_4:
        /*001c*/ 	.word	index@(default_function_kernel_1)
        /*0020*/ 	.word	0x00000000


	//----- nvinfo : EIATTR_REGCOUNT
	.align		4
.L_5:
        /*0024*/ 	.byte	0x04, 0x2f
        /*0026*/ 	.short	(.L_7 - .L_6)
	.align		4
.L_6:
        /*0028*/ 	.word	index@(default_function_kernel)
        /*002c*/ 	.word	0x00000011


	//----- nvinfo : EIATTR_FRAME_SIZE
	.align		4
.L_7:
        /*0030*/ 	.byte	0x04, 0x11
        /*0032*/ 	.short	(.L_9 - .L_8)
	.align		4
.L_8:
        /*0034*/ 	.word	index@($__internal_0_$__cuda_sm3x_div_rn_noftz_f32_slowpath)
        /*0038*/ 	.word	0x00000000


	//----- nvinfo : EIATTR_FRAME_SIZE
	.align		4
.L_9:
        /*003c*/ 	.byte	0x04, 0x11
        /*003e*/ 	.short	(.L_11 - .L_10)
	.align		4
.L_10:
        /*0040*/ 	.word	index@(default_function_kernel)
        /*0044*/ 	.word	0x00000000


	//----- nvinfo : EIATTR_REGCOUNT
	.align		4
.L_11:
        /*0048*/ 	.byte	0x04, 0x2f
        /*004a*/ 	.short	(.L_13 - .L_12)
	.align		4
.L_12:
        /*004c*/ 	.word	index@(default_function_kernel_2)
        /*0050*/ 	.word	0x0000000e


	//----- nvinfo : EIATTR_FRAME_SIZE
	.align		4
.L_13:
        /*0054*/ 	.byte	0x04, 0x11
        /*0056*/ 	.short	(.L_15 - .L_14)
	.align		4
.L_14:
        /*0058*/ 	.word	index@(default_function_kernel_2)
        /*005c*/ 	.word	0x00000000


	//----- nvinfo : EIATTR_MIN_STACK_SIZE
	.align		4
.L_15:
        /*0060*/ 	.byte	0x04, 0x12
        /*0062*/ 	.short	(.L_17 - .L_16)
	.align		4
.L_16:
        /*0064*/ 	.word	index@(default_function_kernel_2)
        /*0068*/ 	.word	0x00000000


	//----- nvinfo : EIATTR_MIN_STACK_SIZE
	.align		4
.L_17:
        /*006c*/ 	.byte	0x04, 0x12
        /*006e*/ 	.short	(.L_19 - .L_18)
	.align		4
.L_18:
        /*0070*/ 	.word	index@(default_function_kernel)
        /*0074*/ 	.word	0x00000000


	//----- nvinfo : EIATTR_MIN_STACK_SIZE
	.align		4
.L_19:
        /*0078*/ 	.byte	0x04, 0x12
        /*007a*/ 	.short	(.L_21 - .L_20)
	.align		4
.L_20:
        /*007c*/ 	.word	index@(default_function_kernel_1)
        /*0080*/ 	.word	0x00000000
.L_21:


//--------------------- .nv.compat                --------------------------
	.section	.nv.compat,"",@"SHT_CUDA_COMPAT_INFO"
	.align	4
        /*0000*/ 	.byte	0x02, 0x09, 0x00, 0x00, 0x02, 0x02, 0x01, 0x00, 0x02, 0x05, 0x05, 0x00, 0x03, 0x07, 0x01, 0x01
        /*0010*/ 	.byte	0x02, 0x03, 0x00, 0x00, 0x02, 0x06, 0x01, 0x00, 0x04, 0x0b, 0x08, 0x00, 0x01, 0x00, 0x00, 0x00
        /*0020*/ 	.byte	0x00, 0x00, 0x00, 0x00


//--------------------- .nv.info.default_function_kernel_2 --------------------------
	.section	.nv.info.default_function_kernel_2,"",@"SHT_CUDA_INFO"
	.sectionflags	@""
	.align	4


	//----- nvinfo : EIATTR_CUDA_API_VERSION
	.align		4
        /*0000*/ 	.byte	0x04, 0x37
        /*0002*/ 	.short	(.L_23 - .L_22)
.L_22:
        /*0004*/ 	.word	0x00000082


	//----- nvinfo : EIATTR_KPARAM_INFO
	.align		4
.L_23:
        /*0008*/ 	.byte	0x04, 0x17
        /*000a*/ 	.short	(.L_25 - .L_24)
.L_24:
        /*000c*/ 	.word	0x00000000
        /*0010*/ 	.short	0x0002
        /*0012*/ 	.short	0x0010
        /*0014*/ 	.byte	0x00, 0xf5, 0x21, 0x00


	//----- nvinfo : EIATTR_KPARAM_INFO
	.align		4
.L_25:
        /*0018*/ 	.byte	0x04, 0x17
        /*001a*/ 	.short	(.L_27 - .L_26)
.L_26:
        /*001c*/ 	.word	0x00000000
        /*0020*/ 	.short	0x0001
        /*0022*/ 	.short	0x0008
        /*0024*/ 	.byte	0x00, 0xf5, 0x21, 0x00


	//----- nvinfo : EIATTR_KPARAM_INFO
	.align		4
.L_27:
        /*0028*/ 	.byte	0x04, 0x17
        /*002a*/ 	.short	(.L_29 - .L_28)
.L_28:
        /*002c*/ 	.word	0x00000000
        /*0030*/ 	.short	0x0000
        /*0032*/ 	.short	0x0000
        /*0034*/ 	.byte	0x00, 0xf5, 0x21, 0x00


	//----- nvinfo : EIATTR_SPARSE_MMA_MASK
	.align		4
.L_29:
        /*0038*/ 	.byte	0x03, 0x50
        /*003a*/ 	.short	0x0000


	//----- nvinfo : EIATTR_MAXREG_COUNT
	.align		4
        /*003c*/ 	.byte	0x03, 0x1b
        /*003e*/ 	.short	0x00ff


	//----- nvinfo : EIATTR_MERCURY_ISA_VERSION
	.align		4
        /*0040*/ 	.byte	0x03, 0x5f
        /*0042*/ 	.short	0x0101


	//----- nvinfo : EIATTR_VRC_CTA_INIT_COUNT
	.align		4
        /*0044*/ 	.byte	0x02, 0x4a
	.zero		1
	.zero		1


	//----- nvinfo : EIATTR_EXIT_INSTR_OFFSETS
	.align		4
        /*0048*/ 	.byte	0x04, 0x1c
        /*004a*/ 	.short	(.L_31 - .L_30)


	//   ....[0]....
.L_30:
        /*004c*/ 	.word	0x00000350


	//----- nvinfo : EIATTR_MAX_THREADS
	.align		4
.L_31:
        /*0050*/ 	.byte	0x04, 0x05
        /*0052*/ 	.short	(.L_33 - .L_32)
.L_32:
        /*0054*/ 	.word	0x00000004
        /*0058*/ 	.word	0x00000001
        /*005c*/ 	.word	0x00000001


	//----- nvinfo : EIATTR_CBANK_PARAM_SIZE
	.align		4
.L_33:
        /*0060*/ 	.byte	0x03, 0x19
        /*0062*/ 	.short	0x0018


	//----- nvinfo : EIATTR_PARAM_CBANK
	.align		4
        /*0064*/ 	.byte	0x04, 0x0a
        /*0066*/ 	.short	(.L_35 - .L_34)
	.align		4
.L_34:
        /*0068*/ 	.word	index@(.nv.constant0.default_function_kernel_2)
        /*006c*/ 	.short	0x0380
        /*006e*/ 	.short	0x0018


	//----- nvinfo : EIATTR_SW_WAR
	.align		4
.L_35:
        /*0070*/ 	.byte	0x04, 0x36
        /*0072*/ 	.short	(.L_37 - .L_36)
.L_36:
        /*0074*/ 	.word	0x00000008
.L_37:


//--------------------- .nv.info.default_function_kernel --------------------------
	.section	.nv.info.default_function_kernel,"",@"SHT_CUDA_INFO"
	.sectionflags	@""
	.align	4


	//----- nvinfo : EIATTR_CUDA_API_VERSION
	.align		4
        /*0000*/ 	.byte	0x04, 0x37
        /*0002*/ 	.short	(.L_39 - .L_38)
.L_38:
        /*0004*/ 	.word	0x00000082


	//----- nvinfo : EIATTR_KPARAM_INFO
	.align		4
.L_39:
        /*0008*/ 	.byte	0x04, 0x17
        /*000a*/ 	.short	(.L_41 - .L_40)
.L_40:
        /*000c*/ 	.word	0x00000000
        /*0010*/ 	.short	0x0002
        /*0012*/ 	.short	0x0010
        /*0014*/ 	.byte	0x00, 0xf5, 0x21, 0x00


	//----- nvinfo : EIATTR_KPARAM_INFO
	.align		4
.L_41:
        /*0018*/ 	.byte	0x04, 0x17
        /*001a*/ 	.short	(.L_43 - .L_42)
.L_42:
        /*001c*/ 	.word	0x00000000
        /*0020*/ 	.short	0x0001
        /*0022*/ 	.short	0x0008
        /*0024*/ 	.byte	0x00, 0xf5, 0x21, 0x00


	//----- nvinfo : EIATTR_KPARAM_INFO
	.align		4
.L_43:
        /*0028*/ 	.byte	0x04, 0x17
        /*002a*/ 	.short	(.L_45 - .L_44)
.L_44:
        /*002c*/ 	.word	0x00000000
        /*0030*/ 	.short	0x0000
        /*0032*/ 	.short	0x0000
        /*0034*/ 	.byte	0x00, 0xf5, 0x21, 0x00


	//----- nvinfo : EIATTR_SPARSE_MMA_MASK
	.align		4
.L_45:
        /*0038*/ 	.byte	0x03, 0x50
        /*003a*/ 	.short	0x0000


	//----- nvinfo : EIATTR_MAXREG_COUNT
	.align		4
        /*003c*/ 	.byte	0x03, 0x1b
        /*003e*/ 	.short	0x00ff


	//----- nvinfo : EIATTR_MERCURY_ISA_VERSION
	.align		4
        /*0040*/ 	.byte	0x03, 0x5f
        /*0042*/ 	.short	0x0101


	//----- nvinfo : EIATTR_VRC_CTA_INIT_COUNT
	.align		4
        /*0044*/ 	.byte	0x02, 0x4a
	.zero		1
	.zero		1


	//----- nvinfo : EIATTR_EXIT_INSTR_OFFSETS
	.align		4
        /*0048*/ 	.byte	0x04, 0x1c
        /*004a*/ 	.short	(.L_47 - .L_46)


	//   ....[0]....
.L_46:
        /*004c*/ 	.word	0x000001d0


	//----- nvinfo : EIATTR_MAX_THREADS
	.align		4
.L_47:
        /*0050*/ 	.byte	0x04, 0x05
        /*0052*/ 	.short	(.L_49 - .L_48)
.L_48:
        /*0054*/ 	.word	0x00000030
        /*0058*/ 	.word	0x00000001
        /*005c*/ 	.word	0x00000001


	//----- nvinfo : EIATTR_CRS_STACK_SIZE
	.align		4
.L_49:
        /*0060*/ 	.byte	0x04, 0x1e
        /*0062*/ 	.short	(.L_51 - .L_50)
.L_50:
        /*0064*/ 	.word	0x00000000


	//----- nvinfo : EIATTR_CBANK_PARAM_SIZE
	.align		4
.L_51:
        /*0068*/ 	.byte	0x03, 0x19
        /*006a*/ 	.short	0x0018


	//----- nvinfo : EIATTR_PARAM_CBANK
	.align		4
        /*006c*/ 	.byte	0x04, 0x0a
        /*006e*/ 	.short	(.L_53 - .L_52)
	.align		4
.L_52:
        /*0070*/ 	.word	index@(.nv.constant0.default_function_kernel)
        /*0074*/ 	.short	0x0380
        /*0076*/ 	.short	0x0018


	//----- nvinfo : EIATTR_SW_WAR
	.align		4
.L_53:
        /*0078*/ 	.byte	0x04, 0x36
        /*007a*/ 	.short	(.L_55 - .L_54)
.L_54:
        /*007c*/ 	.word	0x00000008
.L_55:


//--------------------- .nv.info.default_function_kernel_1 --------------------------
	.section	.nv.info.default_function_kernel_1,"",@"SHT_CUDA_INFO"
	.sectionflags	@""
	.align	4


	//----- nvinfo : EIATTR_CUDA_API_VERSION
	.align		4
        /*0000*/ 	.byte	0x04, 0x37
        /*0002*/ 	.short	(.L_57 - .L_56)
.L_56:
        /*0004*/ 	.word	0x00000082


	//----- nvinfo : EIATTR_KPARAM_INFO
	.align		4
.L_57:
        /*0008*/ 	.byte	0x04, 0x17
        /*000a*/ 	.short	(.L_59 - .L_58)
.L_58:
        /*000c*/ 	.word	0x00000000
        /*0010*/ 	.short	0x0002
        /*0012*/ 	.short	0x0010
        /*0014*/ 	.byte	0x00, 0xf5, 0x21, 0x00


	//----- nvinfo : EIATTR_KPARAM_INFO
	.align		4
.L_59:
        /*0018*/ 	.byte	0x04, 0x17
        /*001a*/ 	.short	(.L_61 - .L_60)
.L_60:
        /*001c*/ 	.word	0x00000000
        /*0020*/ 	.short	0x0001
        /*0022*/ 	.short	0x0008
        /*0024*/ 	.byte	0x00, 0xf5, 0x21, 0x00


	//----- nvinfo : EIATTR_KPARAM_INFO
	.align		4
.L_61:
        /*0028*/ 	.byte	0x04, 0x17
        /*002a*/ 	.short	(.L_63 - .L_62)
.L_62:
        /*002c*/ 	.word	0x00000000
        /*0030*/ 	.short	0x0000
        /*0032*/ 	.short	0x0000
        /*0034*/ 	.byte	0x00, 0xf5, 0x21, 0x00


	//----- nvinfo : EIATTR_SPARSE_MMA_MASK
	.align		4
.L_63:
        /*0038*/ 	.byte	0x03, 0x50
        /*003a*/ 	.short	0x0000


	//----- nvinfo : EIATTR_MAXREG_COUNT
	.align		4
        /*003c*/ 	.byte	0x03, 0x1b
        /*003e*/ 	.short	0x00ff


	//----- nvinfo : EIATTR_MERCURY_ISA_VERSION
	.align		4
        /*0040*/ 	.byte	0x03, 0x5f
        /*0042*/ 	.short	0x0101


	//----- nvinfo : EIATTR_VRC_CTA_INIT_COUNT
	.align		4
        /*0044*/ 	.byte	0x02, 0x4a
	.zero		1
	.zero		1


	//----- nvinfo : EIATTR_EXIT_INSTR_OFFSETS
	.align		4
        /*0048*/ 	.byte	0x04, 0x1c
        /*004a*/ 	.short	(.L_65 - .L_64)


	//   ....[0]....
.L_64:
        /*004c*/ 	.word	0x000001f0


	//----- nvinfo : EIATTR_MAX_THREADS
	.align		4
.L_65:
        /*0050*/ 	.byte	0x04, 0x05
        /*0052*/ 	.short	(.L_67 - .L_66)
.L_66:
        /*0054*/ 	.word	0x00000020
        /*0058*/ 	.word	0x00000001
        /*005c*/ 	.word	0x00000001


	//----- nvinfo : EIATTR_CRS_STACK_SIZE
	.align		4
.L_67:
        /*0060*/ 	.byte	0x04, 0x1e
        /*0062*/ 	.short	(.L_69 - .L_68)
.L_68:
        /*0064*/ 	.word	0x00000000


	//----- nvinfo : EIATTR_CBANK_PARAM_SIZE
	.align		4
.L_69:
        /*0068*/ 	.byte	0x03, 0x19
        /*006a*/ 	.short	0x0018


	//----- nvinfo : EIATTR_PARAM_CBANK
	.align		4
        /*006c*/ 	.byte	0x04, 0x0a
        /*006e*/ 	.short	(.L_71 - .L_70)
	.align		4
.L_70:
        /*0070*/ 	.word	index@(.nv.constant0.default_function_kernel_1)
        /*0074*/ 	.short	0x0380
        /*0076*/ 	.short	0x0018


	//----- nvinfo : EIATTR_SW_WAR
	.align		4
.L_71:
        /*0078*/ 	.byte	0x04, 0x36
        /*007a*/ 	.short	(.L_73 - .L_72)
.L_72:
        /*007c*/ 	.word	0x00000008
.L_73:


//--------------------- .nv.callgraph             --------------------------
	.section	.nv.callgraph,"",@"SHT_CUDA_CALLGRAPH"
	.align	4
	.sectionentsize	8
	.align		4
        /*0000*/ 	.word	0x00000000
	.align		4
        /*0004*/ 	.word	0xffffffff
	.align		4
        /*0008*/ 	.word	0x00000000
	.align		4
        /*000c*/ 	.word	0xfffffffe
	.align		4
        /*0010*/ 	.word	0x00000000
	.align		4
        /*0014*/ 	.word	0xfffffffd
	.align		4
        /*0018*/ 	.word	0x00000000
	.align		4
        /*001c*/ 	.word	0xfffffffc


//--------------------- .text.default_function_kernel_2 --------------------------
	.section	.text.default_function_kernel_2,"ax",@progbits
	.align	128
        .global         default_function_kernel_2
        .type           default_function_kernel_2,@function
        .size           default_function_kernel_2,(.L_x_31 - default_function_kernel_2)
        .other          default_function_kernel_2,@"STO_CUDA_ENTRY STV_DEFAULT"
default_function_kernel_2:
.text.default_function_kernel_2:
[----:B------:R-:W-:Y:S01]  /*0000*/  LDC R1, c[0x0][0x37c] ;  /* 0x0000df00ff017b82 */ /* 0x000fe20000000800 */
[----:B------:R-:W0:Y:S07]  /*0010*/  S2R R7, SR_TID.X ;  /* 0x0000000000077919 */ /* 0x000e2e0000002100 */
[----:B------:R-:W1:Y:S01]  /*0020*/  S2UR UR4, SR_CTAID.X ;  /* 0x00000000000479c3 */ /* 0x000e620000002500 */
[----:B------:R-:W2:Y:S07]  /*0030*/  LDCU.64 UR6, c[0x0][0x358] ;  /* 0x00006b00ff0677ac */ /* 0x000eae0008000a00 */
[----:B------:R-:W3:Y:S08]  /*0040*/  LDC.64 R2, c[0x0][0x388] ;  /* 0x0000e200ff027b82 */ /* 0x000ef00000000a00 */
[----:B------:R-:W4:Y:S01]  /*0050*/  LDC.64 R4, c[0x0][0x390] ;  /* 0x0000e400ff047b82 */ /* 0x000f220000000a00 */
[----:B-1----:R-:W-:-:S06]  /*0060*/  USHF.L.U32 UR4, UR4, 0x2, URZ ;  /* 0x0000000204047899 */ /* 0x002fcc00080006ff */
[----:B0-----:R-:W-:-:S05]  /*0070*/  LOP3.LUT R7, R7, UR4, RZ, 0xfc, !PT ;  /* 0x0000000407077c12 */ /* 0x001fca000f8efcff */
[----:B---3--:R-:W-:-:S04]  /*0080*/  IMAD.WIDE.U32 R2, R7, 0x4, R2 ;  /* 0x0000000407027825 */ /* 0x008fc800078e0002 */
[----:B----4-:R-:W-:Y:S02]  /*0090*/  IMAD.WIDE.U32 R4, R7, 0x4, R4 ;  /* 0x0000000407047825 */ /* 0x010fe400078e0004 */
[----:B--2---:R-:W2:Y:S04]  /*00a0*/  LDG.E.CONSTANT R2, desc[UR6][R2.64] ;  /* 0x0000000602027981 */ /* 0x004ea8000c1e9900 */
[----:B------:R0:W2:Y:S01]  /*00b0*/  LDG.E.CONSTANT R5, desc[UR6][R4.64] ;  /* 0x0000000604057981 */ /* 0x0000a2000c1e9900 */
[----:B------:R-:W-:Y:S02]  /*00c0*/  HFMA2 R11, -RZ, RZ, 1.75, 0 ;  /* 0x3f000000ff0b7431 */ /* 0x000fe400000001ff */
[----:B0-----:R-:W-:Y:S02]  /*00d0*/  HFMA2 R4, -RZ, RZ, 1.625, 0 ;  /* 0x3e800000ff047431 */ /* 0x001fe400000001ff */
[----:B--2---:R-:W-:Y:S01]  /*00e0*/  FADD R0, R2, R5 ;  /* 0x0000000502007221 */ /* 0x004fe20000000000 */
[----:B------:R-:W-:-:S03]  /*00f0*/  MOV R5, 0x3d39bf78 ;  /* 0x3d39bf7800057802 */ /* 0x000fc60000000f00 */
[C---:B------:R-:W-:Y:S01]  /*0100*/  FADD R6, -|R0|.reuse, 1 ;  /* 0x3f80000000067421 */ /* 0x040fe20000000300 */
[----:B------:R-:W-:-:S05]  /*0110*/  FSETP.GT.AND P0, PT, |R0|, 8.50705917302346158658e+37, PT ;  /* 0x7e8000000000780b */ /* 0x000fca0003f04200 */
[----:B------:R-:W0:Y:S02]  /*0120*/  MUFU.RCP R6, R6 ;  /* 0x0000000600067308 */ /* 0x000e240000001000 */
[----:B0-----:R-:W-:-:S04]  /*0130*/  FADD R9, R6, R6 ;  /* 0x0000000606097221 */ /* 0x001fc80000000000 */
[----:B------:R-:W-:Y:S01]  /*0140*/  FMUL R9, |R0|, R9 ;  /* 0x0000000900097220 */ /* 0x000fe20000400200 */
[----:B------:R-:W-:-:S04]  /*0150*/  LOP3.LUT R0, R11, 0x80000000, R0, 0xb8, !PT ;  /* 0x800000000b007812 */ /* 0x000fc800078eb800 */
[----:B------:R-:W-:-:S04]  /*0160*/  FSEL R9, R9, -2, !P0 ;  /* 0xc000000009097808 */ /* 0x000fc80004000000 */
[C---:B------:R-:W-:Y:S01]  /*0170*/  ISETP.GE.U32.AND P0, PT, R9.reuse, 0x7f800000, PT ;  /* 0x7f8000000900780c */ /* 0x040fe20003f06070 */
[----:B------:R-:W-:-:S03]  /*0180*/  FADD.RZ R8, R9, 1 ;  /* 0x3f80000009087421 */ /* 0x000fc6000000c000 */
[----:B------:R-:W-:Y:S02]  /*0190*/  ISETP.GT.AND P1, PT, R9, -0x40800000, P0 ;  /* 0xbf8000000900780c */ /* 0x000fe40000724270 */
[----:B------:R-:W-:-:S04]  /*01a0*/  IADD3 R8, PT, PT, R8, -0x3f400000, RZ ;  /* 0xc0c0000008087810 */ /* 0x000fc80007ffe0ff */
[----:B------:R-:W-:-:S04]  /*01b0*/  LOP3.LUT R8, R8, 0xff800000, RZ, 0xc0, !PT ;  /* 0xff80000008087812 */ /* 0x000fc800078ec0ff */
[----:B------:R-:W-:Y:S02]  /*01c0*/  IADD3 R3, PT, PT, -R8, 0x40800000, RZ ;  /* 0x4080000008037810 */ /* 0x000fe40007ffe1ff */
[-C--:B------:R-:W-:Y:S02]  /*01d0*/  IADD3 R2, PT, PT, R9, -R8.reuse, RZ ;  /* 0x8000000809027210 */ /* 0x080fe40007ffe0ff */
[----:B------:R-:W-:Y:S01]  /*01e0*/  I2FP.F32.S32 R8, R8 ;  /* 0x0000000800087245 */ /* 0x000fe20000201400 */
[----:B------:R-:W-:-:S04]  /*01f0*/  FFMA R3, R3, R4, -1 ;  /* 0xbf80000003037423 */ /* 0x000fc80000000004 */
[----:B------:R-:W-:Y:S01]  /*0200*/  FADD R4, R2, R3 ;  /* 0x0000000302047221 */ /* 0x000fe20000000000 */
[----:B------:R-:W-:-:S03]  /*0210*/  FMUL R8, R8, 1.1920928955078125e-07 ;  /* 0x3400000008087820 */ /* 0x000fc60000400000 */
[----:B------:R-:W-:-:S04]  /*0220*/  FFMA R3, R4, -R5, 0.10546888411045074463 ;  /* 0x3dd8001204037423 */ /* 0x000fc80000000805 */
[----:B------:R-:W-:-:S04]  /*0230*/  FFMA R3, R4, R3, -0.13229703903198242188 ;  /* 0xbe0778e004037423 */ /* 0x000fc80000000003 */
[----:B------:R-:W-:-:S04]  /*0240*/  FFMA R3, R4, R3, 0.14491446316242218018 ;  /* 0x3e14647504037423 */ /* 0x000fc80000000003 */
[----:B------:R-:W-:-:S04]  /*0250*/  FFMA R3, R4, R3, -0.16641564667224884033 ;  /* 0xbe2a68dd04037423 */ /* 0x000fc80000000003 */
[----:B------:R-:W-:-:S04]  /*0260*/  FFMA R3, R4, R3, 0.19988867640495300293 ;  /* 0x3e4caf9e04037423 */ /* 0x000fc80000000003 */
[----:B------:R-:W-:-:S04]  /*0270*/  FFMA R3, R4, R3, -0.25000196695327758789 ;  /* 0xbe80004204037423 */ /* 0x000fc80000000003 */
[----:B------:R-:W-:-:S04]  /*0280*/  FFMA R3, R4, R3, 0.33333510160446166992 ;  /* 0x3eaaaae604037423 */ /* 0x000fc80000000003 */
[C---:B------:R-:W-:Y:S02]  /*0290*/  FFMA R5, R4.reuse, R3, -0.5 ;  /* 0xbf00000004057423 */ /* 0x040fe40000000003 */
[----:B------:R-:W0:Y:S02]  /*02a0*/  LDC.64 R2, c[0x0][0x380] ;  /* 0x0000e000ff027b82 */ /* 0x000e240000000a00 */
[----:B------:R-:W-:-:S04]  /*02b0*/  FMUL R5, R4, R5 ;  /* 0x0000000504057220 */ /* 0x000fc80000400000 */
[----:B------:R-:W-:Y:S01]  /*02c0*/  FFMA R5, R4, R5, R4 ;  /* 0x0000000504057223 */ /* 0x000fe20000000004 */
[----:B------:R-:W-:-:S03]  /*02d0*/  @P0 MOV R4, 0x7f800000 ;  /* 0x7f80000000040802 */ /* 0x000fc60000000f00 */
[----:B------:R-:W-:Y:S02]  /*02e0*/  FFMA R5, R8, 0.69314718246459960938, R5 ;  /* 0x3f31721808057823 */ /* 0x000fe40000000005 */
[C---:B------:R-:W-:Y:S01]  /*02f0*/  @P1 FFMA R5, R9.reuse, R4, +INF ;  /* 0x7f80000009051423 */ /* 0x040fe20000000004 */
[----:B------:R-:W-:-:S04]  /*0300*/  @P0 FSETP.NEU.AND P1, PT, R9, RZ, PT ;  /* 0x000000ff0900020b */ /* 0x000fc80003f2d000 */
[----:B------:R-:W-:-:S05]  /*0310*/  @P0 FSEL R5, R5, -RZ, P1 ;  /* 0x800000ff05050208 */ /* 0x000fca0000800000 */
[----:B------:R-:W-:Y:S01]  /*0320*/  FMUL R5, R0, R5 ;  /* 0x0000000500057220 */ /* 0x000fe20000400000 */
[----:B0-----:R-:W-:-:S05]  /*0330*/  IMAD.WIDE.U32 R2, R7, 0x4, R2 ;  /* 0x0000000407027825 */ /* 0x001fca00078e0002 */
[----:B------:R-:W-:Y:S01]  /*0340*/  STG.E desc[UR6][R2.64], R5 ;  /* 0x0000000502007986 */ /* 0x000fe2000c101906 */
[----:B------:R-:W-:Y:S05]  /*0350*/  EXIT ;  /* 0x000000000000794d */ /* 0x000fea0003800000 */
.L_x_0:
[----:B------:R-:W-:-:S00]  /*0360*/  BRA `(.L_x_0) ;  /* 0xfffffffc00fc7947 */ /* 0x000fc0000383ffff */
[----:B------:R-:W-:-:S00]  /*0370*/  NOP ;  /* 0x0000000000007918 */ /* 0x000fc00000000000 */
        /* <DEDUP_REMOVED lines=8> */
.L_x_31:


//--------------------- .text.default_function_kernel --------------------------
	.section	.text.default_function_kernel,"ax",@progbits
	.align	128
        .global         default_function_kernel
        .type           default_function_kernel,@function
        .size           default_function_kernel,(.L_x_29 - default_function_kernel)
        .other          default_function_kernel,@"STO_CUDA_ENTRY STV_DEFAULT"
default_function_kernel:
.text.default_function_kernel:
[----:B------:R-:W-:Y:S01]  /*0000*/  LDC R1, c[0x0][0x37c] ;  /* 0x0000df00ff017b82 */ /* 0x000fe20000000800 */
[----:B------:R-:W0:Y:S07]  /*0010*/  S2R R4, SR_CTAID.X ;  /* 0x0000000000047919 */ /* 0x000e2e0000002500 */
[----:B------:R-:W1:Y:S01]  /*0020*/  LDC.64 R6, c[0x0][0x390] ;  /* 0x0000e400ff067b82 */ /* 0x000e620000000a00 */
[----:B------:R-:W2:Y:S01]  /*0030*/  LDCU.64 UR4, c[0x0][0x358] ;  /* 0x00006b00ff0477ac */ /* 0x000ea20008000a00 */
[----:B------:R-:W0:Y:S02]  /*0040*/  S2R R3, SR_TID.X ;  /* 0x0000000000037919 */ /* 0x000e240000002100 */
[----:B0-----:R-:W-:-:S04]  /*0050*/  IMAD R4, R4, 0x30, R3 ;  /* 0x0000003004047824 */ /* 0x001fc800078e0203 */
[----:B------:R-:W0:Y:S01]  /*0060*/  LDC.64 R2, c[0x0][0x388] ;  /* 0x0000e200ff027b82 */ /* 0x000e220000000a00 */
[----:B-1----:R-:W-:-:S06]  /*0070*/  IMAD.WIDE.U32 R6, R4, 0x4, R6 ;  /* 0x0000000404067825 */ /* 0x002fcc00078e0006 */
[----:B--2---:R-:W2:Y:S01]  /*0080*/  LDG.E.CONSTANT R7, desc[UR4][R6.64] ;  /* 0x0000000406077981 */ /* 0x004ea2000c1e9900 */
[----:B0-----:R-:W-:-:S05]  /*0090*/  IMAD.WIDE.U32 R2, R4, 0x4, R2 ;  /* 0x0000000404027825 */ /* 0x001fca00078e0002 */
[----:B------:R-:W3:Y:S01]  /*00a0*/  LDG.E.CONSTANT R0, desc[UR4][R2.64] ;  /* 0x0000000402007981 */ /* 0x000ee2000c1e9900 */
[----:B------:R-:W-:Y:S01]  /*00b0*/  BSSY.RECONVERGENT B0, `(.L_x_1) ;  /* 0x000000c000007945 */ /* 0x000fe20003800200 */
[----:B--2---:R-:W0:Y:S02]  /*00c0*/  MUFU.RCP R8, R7 ;  /* 0x0000000700087308 */ /* 0x004e240000001000 */
[----:B0-----:R-:W-:-:S06]  /*00d0*/  FFMA R5, -R7, R8, 1 ;  /* 0x3f80000007057423 */ /* 0x001fcc0000000108 */
[----:B---3--:R-:W0:Y:S01]  /*00e0*/  FCHK P0, R0, R7 ;  /* 0x0000000700007302 */ /* 0x008e220000000000 */
[----:B------:R-:W-:-:S04]  /*00f0*/  FFMA R5, R8, R5, R8 ;  /* 0x0000000508057223 */ /* 0x000fc80000000008 */
[----:B------:R-:W-:-:S04]  /*0100*/  FFMA R8, R0, R5, RZ ;  /* 0x0000000500087223 */ /* 0x000fc800000000ff */
[----:B------:R-:W-:-:S04]  /*0110*/  FFMA R9, -R7, R8, R0 ;  /* 0x0000000807097223 */ /* 0x000fc80000000100 */
[----:B------:R-:W-:Y:S01]  /*0120*/  FFMA R5, R5, R9, R8 ;  /* 0x0000000905057223 */ /* 0x000fe20000000008 */
[----:B0-----:R-:W-:Y:S06]  /*0130*/  @!P0 BRA `(.L_x_2) ;  /* 0x00000000000c8947 */ /* 0x001fec0003800000 */
[----:B------:R-:W-:-:S07]  /*0140*/  MOV R6, 0x160 ;  /* 0x0000016000067802 */ /* 0x000fce0000000f00 */
[----:B------:R-:W-:Y:S05]  /*0150*/  CALL.REL.NOINC `($__internal_0_$__cuda_sm3x_div_rn_noftz_f32_slowpath) ;  /* 0x0000000000207944 */ /* 0x000fea0003c00000 */
[----:B------:R-:W-:-:S07]  /*0160*/  IMAD.MOV.U32 R5, RZ, RZ, R2 ;  /* 0x000000ffff057224 */ /* 0x000fce00078e0002 */
.L_x_2:
[----:B------:R-:W-:Y:S05]  /*0170*/  BSYNC.RECONVERGENT B0 ;  /* 0x0000000000007941 */ /* 0x000fea0003800200 */
.L_x_1:
[----:B------:R-:W0:Y:S01]  /*0180*/  LDC.64 R2, c[0x0][0x380] ;  /* 0x0000e000ff027b82 */ /* 0x000e220000000a00 */
[----:B------:R-:W-:-:S04]  /*0190*/  FMUL R5, R0, R5 ;  /* 0x0000000500057220 */ /* 0x000fc80000400000 */
[----:B------:R-:W-:Y:S01]  /*01a0*/  FMUL R7, R0, R5 ;  /* 0x0000000500077220 */ /* 0x000fe20000400000 */
[----:B0-----:R-:W-:-:S05]  /*01b0*/  IMAD.WIDE.U32 R4, R4, 0x4, R2 ;  /* 0x0000000404047825 */ /* 0x001fca00078e0002 */
[----:B------:R-:W-:Y:S01]  /*01c0*/  STG.E desc[UR4][R4.64], R7 ;  /* 0x0000000704007986 */ /* 0x000fe2000c101904 */
[----:B------:R-:W-:Y:S05]  /*01d0*/  EXIT ;  /* 0x000000000000794d */ /* 0x000fea0003800000 */
        .weak           $__internal_0_$__cuda_sm3x_div_rn_noftz_f32_slowpath
        .type           $__internal_0_$__cuda_sm3x_div_rn_noftz_f32_slowpath,@function
        .size           $__internal_0_$__cuda_sm3x_div_rn_noftz_f32_slowpath,(.L_x_29 - $__internal_0_$__cuda_sm3x_div_rn_noftz_f32_slowpath)
$__internal_0_$__cuda_sm3x_div_rn_noftz_f32_slowpath:
[----:B------:R-:W-:Y:S01]  /*01e0*/  SHF.R.U32.HI R3, RZ, 0x17, R7 ;  /* 0x00000017ff037819 */ /* 0x000fe20000011607 */
[----:B------:R-:W-:Y:S01]  /*01f0*/  BSSY.RECONVERGENT B1, `(.L_x_3) ;  /* 0x0000064000017945 */ /* 0x000fe20003800200 */
[--C-:B------:R-:W-:Y:S01]  /*0200*/  SHF.R.U32.HI R2, RZ, 0x17, R0.reuse ;  /* 0x00000017ff027819 */ /* 0x100fe20000011600 */
[----:B------:R-:W-:Y:S01]  /*0210*/  IMAD.MOV.U32 R8, RZ, RZ, R0 ;  /* 0x000000ffff087224 */ /* 0x000fe200078e0000 */
[----:B------:R-:W-:Y:S02]  /*0220*/  LOP3.LUT R5, R3, 0xff, RZ, 0xc0, !PT ;  /* 0x000000ff03057812 */ /* 0x000fe400078ec0ff */
[----:B------:R-:W-:-:S03]  /*0230*/  LOP3.LUT R2, R2, 0xff, RZ, 0xc0, !PT ;  /* 0x000000ff02027812 */ /* 0x000fc600078ec0ff */
[----:B------:R-:W-:Y:S02]  /*0240*/  VIADD R11, R5, 0xffffffff ;  /* 0xffffffff050b7836 */ /* 0x000fe40000000000 */
[----:B------:R-:W-:-:S03]  /*0250*/  VIADD R10, R2, 0xffffffff ;  /* 0xffffffff020a7836 */ /* 0x000fc60000000000 */
[----:B------:R-:W-:-:S04]  /*0260*/  ISETP.GT.U32.AND P0, PT, R11, 0xfd, PT ;  /* 0x000000fd0b00780c */ /* 0x000fc80003f04070 */
[----:B------:R-:W-:-:S13]  /*0270*/  ISETP.GT.U32.OR P0, PT, R10, 0xfd, P0 ;  /* 0x000000fd0a00780c */ /* 0x000fda0000704470 */
[----:B------:R-:W-:Y:S01]  /*0280*/  @!P0 IMAD.MOV.U32 R9, RZ, RZ, RZ ;  /* 0x000000ffff098224 */ /* 0x000fe200078e00ff */
[----:B------:R-:W-:Y:S06]  /*0290*/  @!P0 BRA `(.L_x_4) ;  /* 0x0000000000608947 */ /* 0x000fec0003800000 */
[----:B------:R-:W-:Y:S01]  /*02a0*/  FSETP.GTU.FTZ.AND P0, PT, |R0|, +INF , PT ;  /* 0x7f8000000000780b */ /* 0x000fe20003f1c200 */
[----:B------:R-:W-:Y:S01]  /*02b0*/  IMAD.MOV.U32 R3, RZ, RZ, R7 ;  /* 0x000000ffff037224 */ /* 0x000fe200078e0007 */
[----:B------:R-:W-:-:S04]  /*02c0*/  FSETP.GTU.FTZ.AND P1, PT, |R7|, +INF , PT ;  /* 0x7f8000000700780b */ /* 0x000fc80003f3c200 */
[----:B------:R-:W-:-:S13]  /*02d0*/  PLOP3.LUT P0, PT, P0, P1, PT, 0xf8, 0x8f ;  /* 0x00000000008f781c */ /* 0x000fda0000703f70 */
[----:B------:R-:W-:Y:S05]  /*02e0*/  @P0 BRA `(.L_x_5) ;  /* 0x00000004004c0947 */ /* 0x000fea0003800000 */
[----:B------:R-:W-:-:S13]  /*02f0*/  LOP3.LUT P0, RZ, R7, 0x7fffffff, R8, 0xc8, !PT ;  /* 0x7fffffff07ff7812 */ /* 0x000fda000780c808 */
[----:B------:R-:W-:Y:S05]  /*0300*/  @!P0 BRA `(.L_x_6) ;  /* 0x00000004003c8947 */ /* 0x000fea0003800000 */
[C---:B------:R-:W-:Y:S02]  /*0310*/  FSETP.NEU.FTZ.AND P2, PT, |R0|.reuse, +INF , PT ;  /* 0x7f8000000000780b */ /* 0x040fe40003f5d200 */
[----:B------:R-:W-:Y:S02]  /*0320*/  FSETP.NEU.FTZ.AND P1, PT, |R3|, +INF , PT ;  /* 0x7f8000000300780b */ /* 0x000fe40003f3d200 */
[----:B------:R-:W-:-:S11]  /*0330*/  FSETP.NEU.FTZ.AND P0, PT, |R0|, +INF , PT ;  /* 0x7f8000000000780b */ /* 0x000fd60003f1d200 */
[----:B------:R-:W-:Y:S05]  /*0340*/  @!P1 BRA !P2, `(.L_x_6) ;  /* 0x00000004002c9947 */ /* 0x000fea0005000000 */
[----:B------:R-:W-:-:S04]  /*0350*/  LOP3.LUT P2, RZ, R8, 0x7fffffff, RZ, 0xc0, !PT ;  /* 0x7fffffff08ff7812 */ /* 0x000fc8000784c0ff */
[----:B------:R-:W-:-:S13]  /*0360*/  PLOP3.LUT P1, PT, P1, P2, PT, 0x2f, 0xf2 ;  /* 0x0000000000f2781c */ /* 0x000fda0000f24577 */
[----:B------:R-:W-:Y:S05]  /*0370*/  @P1 BRA `(.L_x_7) ;  /* 0x0000000400181947 */ /* 0x000fea0003800000 */
[----:B------:R-:W-:-:S04]  /*0380*/  LOP3.LUT P1, RZ, R7, 0x7fffffff, RZ, 0xc0, !PT ;  /* 0x7fffffff07ff7812 */ /* 0x000fc8000782c0ff */
[----:B------:R-:W-:-:S13]  /*0390*/  PLOP3.LUT P0, PT, P0, P1, PT, 0x2f, 0xf2 ;  /* 0x0000000000f2781c */ /* 0x000fda0000702577 */
[----:B------:R-:W-:Y:S05]  /*03a0*/  @P0 BRA `(.L_x_8) ;  /* 0x0000000400000947 */ /* 0x000fea0003800000 */
[----:B------:R-:W-:Y:S02]  /*03b0*/  ISETP.GE.AND P0, PT, R10, RZ, PT ;  /* 0x000000ff0a00720c */ /* 0x000fe40003f06270 */
[----:B------:R-:W-:-:S11]  /*03c0*/  ISETP.GE.AND P1, PT, R11, RZ, PT ;  /* 0x000000ff0b00720c */ /* 0x000fd60003f26270 */
[----:B------:R-:W-:Y:S02]  /*03d0*/  @P0 IMAD.MOV.U32 R9, RZ, RZ, RZ ;  /* 0x000000ffff090224 */ /* 0x000fe400078e00ff */
[----:B------:R-:W-:Y:S01]  /*03e0*/  @!P0 FFMA R8, R0, 1.84467440737095516160e+19, RZ ;  /* 0x5f80000000088823 */ /* 0x000fe200000000ff */
[----:B------:R-:W-:Y:S02]  /*03f0*/  @!P0 IMAD.MOV.U32 R9, RZ, RZ, -0x40 ;  /* 0xffffffc0ff098424 */ /* 0x000fe400078e00ff */
[----:B------:R-:W-:Y:S02]  /*0400*/  @!P1 FFMA R7, R3, 1.84467440737095516160e+19, RZ ;  /* 0x5f80000003079823 */ /* 0x000fe400000000ff */
[----:B------:R-:W-:-:S07]  /*0410*/  @!P1 VIADD R9, R9, 0x40 ;  /* 0x0000004009099836 */ /* 0x000fce0000000000 */
.L_x_4:
[----:B------:R-:W-:Y:S01]  /*0420*/  LEA R10, R5, 0xc0800000, 0x17 ;  /* 0xc0800000050a7811 */ /* 0x000fe200078eb8ff */
[----:B------:R-:W-:Y:S01]  /*0430*/  VIADD R3, R2, 0xffffff81 ;  /* 0xffffff8102037836 */ /* 0x000fe20000000000 */
[----:B------:R-:W-:Y:S03]  /*0440*/  BSSY.RECONVERGENT B2, `(.L_x_9) ;  /* 0x0000035000027945 */ /* 0x000fe60003800200 */
[----:B------:R-:W-:Y:S02]  /*0450*/  IMAD.IADD R10, R7, 0x1, -R10 ;  /* 0x00000001070a7824 */ /* 0x000fe400078e0a0a */
[----:B------:R-:W-:Y:S02]  /*0460*/  IMAD R2, R3, -0x800000, R8 ;  /* 0xff80000003027824 */ /* 0x000fe400078e0208 */
[----:B------:R-:W0:Y:S01]  /*0470*/  MUFU.RCP R7, R10 ;  /* 0x0000000a00077308 */ /* 0x000e220000001000 */
[----:B------:R-:W-:-:S04]  /*0480*/  FADD.FTZ R11, -R10, -RZ ;  /* 0x800000ff0a0b7221 */ /* 0x000fc80000010100 */
[----:B0-----:R-:W-:-:S04]  /*0490*/  FFMA R12, R7, R11, 1 ;  /* 0x3f800000070c7423 */ /* 0x001fc8000000000b */
[----:B------:R-:W-:-:S04]  /*04a0*/  FFMA R12, R7, R12, R7 ;  /* 0x0000000c070c7223 */ /* 0x000fc80000000007 */
[----:B------:R-:W-:-:S04]  /*04b0*/  FFMA R7, R2, R12, RZ ;  /* 0x0000000c02077223 */ /* 0x000fc800000000ff */
[----:B------:R-:W-:-:S04]  /*04c0*/  FFMA R8, R11, R7, R2 ;  /* 0x000000070b087223 */ /* 0x000fc80000000002 */
[----:B------:R-:W-:Y:S01]  /*04d0*/  FFMA R7, R12, R8, R7 ;  /* 0x000000080c077223 */ /* 0x000fe20000000007 */
[----:B------:R-:W-:-:S03]  /*04e0*/  IADD3 R8, PT, PT, R3, 0x7f, -R5 ;  /* 0x0000007f03087810 */ /* 0x000fc60007ffe805 */
[----:B------:R-:W-:Y:S02]  /*04f0*/  FFMA R14, R11, R7, R2 ;  /* 0x000000070b0e7223 */ /* 0x000fe40000000002 */
[----:B------:R-:W-:Y:S02]  /*0500*/  IMAD.IADD R8, R8, 0x1, R9 ;  /* 0x0000000108087824 */ /* 0x000fe400078e0209 */
[----:B------:R-:W-:-:S05]  /*0510*/  FFMA R2, R12, R14, R7 ;  /* 0x0000000e0c027223 */ /* 0x000fca0000000007 */
[----:B------:R-:W-:-:S04]  /*0520*/  SHF.R.U32.HI R3, RZ, 0x17, R2 ;  /* 0x00000017ff037819 */ /* 0x000fc80000011602 */
[----:B------:R-:W-:-:S05]  /*0530*/  LOP3.LUT R3, R3, 0xff, RZ, 0xc0, !PT ;  /* 0x000000ff03037812 */ /* 0x000fca00078ec0ff */
[----:B------:R-:W-:-:S04]  /*0540*/  IMAD.IADD R9, R3, 0x1, R8 ;  /* 0x0000000103097824 */ /* 0x000fc800078e0208 */
[----:B------:R-:W-:-:S05]  /*0550*/  VIADD R3, R9, 0xffffffff ;  /* 0xffffffff09037836 */ /* 0x000fca0000000000 */
[----:B------:R-:W-:-:S13]  /*0560*/  ISETP.GE.U32.AND P0, PT, R3, 0xfe, PT ;  /* 0x000000fe0300780c */ /* 0x000fda0003f06070 */
[----:B------:R-:W-:Y:S05]  /*0570*/  @!P0 BRA `(.L_x_10) ;  /* 0x0000000000808947 */ /* 0x000fea0003800000 */
[----:B------:R-:W-:-:S13]  /*0580*/  ISETP.GT.AND P0, PT, R9, 0xfe, PT ;  /* 0x000000fe0900780c */ /* 0x000fda0003f04270 */
[----:B------:R-:W-:Y:S05]  /*0590*/  @P0 BRA `(.L_x_11) ;  /* 0x00000000006c0947 */ /* 0x000fea0003800000 */
[----:B------:R-:W-:-:S13]  /*05a0*/  ISETP.GE.AND P0, PT, R9, 0x1, PT ;  /* 0x000000010900780c */ /* 0x000fda0003f06270 */
[----:B------:R-:W-:Y:S05]  /*05b0*/  @P0 BRA `(.L_x_12) ;  /* 0x0000000000740947 */ /* 0x000fea0003800000 */
[----:B------:R-:W-:Y:S02]  /*05c0*/  ISETP.GE.AND P0, PT, R9, -0x18, PT ;  /* 0xffffffe80900780c */ /* 0x000fe40003f06270 */
[----:B------:R-:W-:-:S11]  /*05d0*/  LOP3.LUT R2, R2, 0x80000000, RZ, 0xc0, !PT ;  /* 0x8000000002027812 */ /* 0x000fd600078ec0ff */
[----:B------:R-:W-:Y:S05]  /*05e0*/  @!P0 BRA `(.L_x_12) ;  /* 0x0000000000688947 */ /* 0x000fea0003800000 */
[CCC-:B------:R-:W-:Y:S01]  /*05f0*/  FFMA.RZ R3, R12.reuse, R14.reuse, R7.reuse ;  /* 0x0000000e0c037223 */ /* 0x1c0fe2000000c007 */
[C---:B------:R-:W-:Y:S02]  /*0600*/  VIADD R10, R9.reuse, 0x20 ;  /* 0x00000020090a7836 */ /* 0x040fe40000000000 */
[CCC-:B------:R-:W-:Y:S01]  /*0610*/  FFMA.RM R8, R12.reuse, R14.reuse, R7.reuse ;  /* 0x0000000e0c087223 */ /* 0x1c0fe20000004007 */
[----:B------:R-:W-:Y:S02]  /*0620*/  ISETP.NE.AND P2, PT, R9, RZ, PT ;  /* 0x000000ff0900720c */ /* 0x000fe40003f45270 */
[----:B------:R-:W-:Y:S01]  /*0630*/  LOP3.LUT R5, R3, 0x7fffff, RZ, 0xc0, !PT ;  /* 0x007fffff03057812 */ /* 0x000fe200078ec0ff */
[----:B------:R-:W-:Y:S01]  /*0640*/  FFMA.RP R3, R12, R14, R7 ;  /* 0x0000000e0c037223 */ /* 0x000fe20000008007 */
[----:B------:R-:W-:Y:S01]  /*0650*/  IMAD.MOV R7, RZ, RZ, -R9 ;  /* 0x000000ffff077224 */ /* 0x000fe200078e0a09 */
[----:B------:R-:W-:Y:S02]  /*0660*/  ISETP.NE.AND P1, PT, R9, RZ, PT ;  /* 0x000000ff0900720c */ /* 0x000fe40003f25270 */
[----:B------:R-:W-:-:S02]  /*0670*/  LOP3.LUT R5, R5, 0x800000, RZ, 0xfc, !PT ;  /* 0x0080000005057812 */ /* 0x000fc400078efcff */
[----:B------:R-:W-:Y:S02]  /*0680*/  FSETP.NEU.FTZ.AND P0, PT, R3, R8, PT ;  /* 0x000000080300720b */ /* 0x000fe40003f1d000 */
[----:B------:R-:W-:Y:S02]  /*0690*/  SHF.L.U32 R10, R5, R10, RZ ;  /* 0x0000000a050a7219 */ /* 0x000fe400000006ff */
[----:B------:R-:W-:Y:S02]  /*06a0*/  SEL R8, R7, RZ, P2 ;  /* 0x000000ff07087207 */ /* 0x000fe40001000000 */
[----:B------:R-:W-:Y:S02]  /*06b0*/  ISETP.NE.AND P1, PT, R10, RZ, P1 ;  /* 0x000000ff0a00720c */ /* 0x000fe40000f25270 */
[----:B------:R-:W-:Y:S02]  /*06c0*/  SHF.R.U32.HI R8, RZ, R8, R5 ;  /* 0x00000008ff087219 */ /* 0x000fe40000011605 */
[----:B------:R-:W-:-:S02]  /*06d0*/  PLOP3.LUT P0, PT, P0, P1, PT, 0xf8, 0x8f ;  /* 0x00000000008f781c */ /* 0x000fc40000703f70 */
[----:B------:R-:W-:Y:S02]  /*06e0*/  SHF.R.U32.HI R10, RZ, 0x1, R8 ;  /* 0x00000001ff0a7819 */ /* 0x000fe40000011608 */
[----:B------:R-:W-:-:S04]  /*06f0*/  SEL R3, RZ, 0x1, !P0 ;  /* 0x00000001ff037807 */ /* 0x000fc80004000000 */
[----:B------:R-:W-:-:S04]  /*0700*/  LOP3.LUT R3, R3, 0x1, R10, 0xf8, !PT ;  /* 0x0000000103037812 */ /* 0x000fc800078ef80a */
[----:B------:R-:W-:-:S05]  /*0710*/  LOP3.LUT R3, R3, R8, RZ, 0xc0, !PT ;  /* 0x0000000803037212 */ /* 0x000fca00078ec0ff */
[----:B------:R-:W-:-:S05]  /*0720*/  IMAD.IADD R3, R10, 0x1, R3 ;  /* 0x000000010a037824 */ /* 0x000fca00078e0203 */
[----:B------:R-:W-:Y:S01]  /*0730*/  LOP3.LUT R2, R3, R2, RZ, 0xfc, !PT ;  /* 0x0000000203027212 */ /* 0x000fe200078efcff */
[----:B------:R-:W-:Y:S06]  /*0740*/  BRA `(.L_x_12) ;  /* 0x0000000000107947 */ /* 0x000fec0003800000 */
.L_x_11:
[----:B------:R-:W-:-:S04]  /*0750*/  LOP3.LUT R2, R2, 0x80000000, RZ, 0xc0, !PT ;  /* 0x8000000002027812 */ /* 0x000fc800078ec0ff */
[----:B------:R-:W-:Y:S01]  /*0760*/  LOP3.LUT R2, R2, 0x7f800000, RZ, 0xfc, !PT ;  /* 0x7f80000002027812 */ /* 0x000fe200078efcff */
[----:B------:R-:W-:Y:S06]  /*0770*/  BRA `(.L_x_12) ;  /* 0x0000000000047947 */ /* 0x000fec0003800000 */
.L_x_10:
[----:B------:R-:W-:-:S07]  /*0780*/  IMAD R2, R8, 0x800000, R2 ;  /* 0x0080000008027824 */ /* 0x000fce00078e0202 */
.L_x_12:
[----:B------:R-:W-:Y:S05]  /*0790*/  BSYNC.RECONVERGENT B2 ;  /* 0x0000000000027941 */ /* 0x000fea0003800200 */
.L_x_9:
[----:B------:R-:W-:Y:S05]  /*07a0*/  BRA `(.L_x_13) ;  /* 0x0000000000207947 */ /* 0x000fea0003800000 */
.L_x_8:
[----:B------:R-:W-:-:S04]  /*07b0*/  LOP3.LUT R2, R7, 0x80000000, R8, 0x48, !PT ;  /* 0x8000000007027812 */ /* 0x000fc800078e4808 */
[----:B------:R-:W-:Y:S01]  /*07c0*/  LOP3.LUT R2, R2, 0x7f800000, RZ, 0xfc, !PT ;  /* 0x7f80000002027812 */ /* 0x000fe200078efcff */
[----:B------:R-:W-:Y:S06]  /*07d0*/  BRA `(.L_x_13) ;  /* 0x0000000000147947 */ /* 0x000fec0003800000 */
.L_x_7:
[----:B------:R-:W-:Y:S01]  /*07e0*/  LOP3.LUT R2, R7, 0x80000000, R8, 0x48, !PT ;  /* 0x8000000007027812 */ /* 0x000fe200078e4808 */
[----:B------:R-:W-:Y:S06]  /*07f0*/  BRA `(.L_x_13) ;  /* 0x00000000000c7947 */ /* 0x000fec0003800000 */
.L_x_6:
[----:B------:R-:W0:Y:S01]  /*0800*/  MUFU.RSQ R2, -QNAN ;  /* 0xffc0000000027908 */ /* 0x000e220000001400 */
[----:B------:R-:W-:Y:S05]  /*0810*/  BRA `(.L_x_13) ;  /* 0x0000000000047947 */ /* 0x000fea0003800000 */
.L_x_5:
[----:B------:R-:W-:-:S07]  /*0820*/  FADD.FTZ R2, R0, R3 ;  /* 0x0000000300027221 */ /* 0x000fce0000010000 */
.L_x_13:
[----:B------:R-:W-:Y:S05]  /*0830*/  BSYNC.RECONVERGENT B1 ;  /* 0x0000000000017941 */ /* 0x000fea0003800200 */
.L_x_3:
[----:B------:R-:W-:-:S04]  /*0840*/  IMAD.MOV.U32 R7, RZ, RZ, 0x0 ;  /* 0x00000000ff077424 */ /* 0x000fc800078e00ff */
[----:B0-----:R-:W-:Y:S05]  /*0850*/  RET.REL.NODEC R6 `(default_function_kernel) ;  /* 0xfffffff406e87950 */ /* 0x001fea0003c3ffff */
.L_x_14:
        /* <DEDUP_REMOVED lines=10> */
.L_x_29:


//--------------------- .text.default_function_kernel_1 --------------------------
	.section	.text.default_function_kernel_1,"ax",@progbits
	.align	128
        .global         default_function_kernel_1
        .type           default_function_kernel_1,@function
        .size           default_function_kernel_1,(.L_x_30 - default_function_kernel_1)
        .other          default_function_kernel_1,@"STO_CUDA_ENTRY STV_DEFAULT"
default_function_kernel_1:
.text.default_function_kernel_1:
        /* <DEDUP_REMOVED lines=8> */
[----:B---3--:R-:W-:-:S06]  /*0080*/  IMAD.WIDE.U32 R6, R4, 0x4, R6 ;  /* 0x0000000404067825 */ /* 0x008fcc00078e0006 */
[----:B--2---:R-:W2:Y:S01]  /*0090*/  LDG.E.CONSTANT R7, desc[UR6][R6.64] ;  /* 0x0000000606077981 */ /* 0x004ea2000c1e9900 */
[----:B----4-:R-:W-:-:S05]  /*00a0*/  IMAD.WIDE.U32 R2, R4, 0x4, R2 ;  /* 0x0000000404027825 */ /* 0x010fca00078e0002 */
[----:B------:R-:W3:Y:S01]  /*00b0*/  LDG.E.CONSTANT R0, desc[UR6][R2.64] ;  /* 0x0000000602007981 */ /* 0x000ee2000c1e9900 */
[----:B------:R-:W-:Y:S01]  /*00c0*/  BSSY.RECONVERGENT B0, `(.L_x_15) ;  /* 0x000000c000007945 */ /* 0x000fe20003800200 */
[----:B--2---:R-:W0:Y:S08]  /*00d0*/  MUFU.RCP R8, R7 ;  /* 0x0000000700087308 */ /* 0x004e300000001000 */
[----:B---3--:R-:W1:Y:S01]  /*00e0*/  FCHK P0, R0, R7 ;  /* 0x0000000700007302 */ /* 0x008e620000000000 */
[----:B0-----:R-:W-:-:S04]  /*00f0*/  FFMA R5, -R7, R8, 1 ;  /* 0x3f80000007057423 */ /* 0x001fc80000000108 */
[----:B------:R-:W-:-:S04]  /*0100*/  FFMA R5, R8, R5, R8 ;  /* 0x0000000508057223 */ /* 0x000fc80000000008 */
[----:B------:R-:W-:-:S04]  /*0110*/  FFMA R8, R0, R5, RZ ;  /* 0x0000000500087223 */ /* 0x000fc800000000ff */
[----:B------:R-:W-:-:S04]  /*0120*/  FFMA R9, -R7, R8, R0 ;  /* 0x0000000807097223 */ /* 0x000fc80000000100 */
[----:B------:R-:W-:Y:S01]  /*0130*/  FFMA R5, R5, R9, R8 ;  /* 0x0000000905057223 */ /* 0x000fe20000000008 */
[----:B-1----:R-:W-:Y:S06]  /*0140*/  @!P0 BRA `(.L_x_16) ;  /* 0x00000000000c8947 */ /* 0x002fec0003800000 */
[----:B------:R-:W-:-:S07]  /*0150*/  MOV R11, 0x170 ;  /* 0x00000170000b7802 */ /* 0x000fce0000000f00 */
[----:B------:R-:W-:Y:S05]  /*0160*/  CALL.REL.NOINC `($__internal_1_$__cuda_sm3x_div_rn_noftz_f32_slowpath) ;  /* 0x0000000000247944 */ /* 0x000fea0003c00000 */
[----:B------:R-:W-:-:S07]  /*0170*/  IMAD.MOV.U32 R5, RZ, RZ, R6 ;  /* 0x000000ffff057224 */ /* 0x000fce00078e0006 */
.L_x_16:
[----:B------:R-:W-:Y:S05]  /*0180*/  BSYNC.RECONVERGENT B0 ;  /* 0x0000000000007941 */ /* 0x000fea0003800200 */
.L_x_15:
[----:B------:R-:W0:Y:S01]  /*0190*/  LDC.64 R2, c[0x0][0x380] ;  /* 0x0000e000ff027b82 */ /* 0x000e220000000a00 */
[----:B------:R-:W-:-:S04]  /*01a0*/  FMUL R5, R0, R5 ;  /* 0x0000000500057220 */ /* 0x000fc80000400000 */
[----:B------:R-:W-:-:S06]  /*01b0*/  FMUL.RZ R7, R5, 0.15915493667125701904 ;  /* 0x3e22f98305077820 */ /* 0x000fcc000040c000 */
[----:B------:R-:W1:Y:S01]  /*01c0*/  MUFU.COS R7, R7 ;  /* 0x0000000700077308 */ /* 0x000e620000000000 */
[----:B0-----:R-:W-:-:S05]  /*01d0*/  IMAD.WIDE.U32 R4, R4, 0x4, R2 ;  /* 0x0000000404047825 */ /* 0x001fca00078e0002 */
[----:B-1----:R-:W-:Y:S01]  /*01e0*/  STG.E desc[UR6][R4.64], R7 ;  /* 0x0000000704007986 */ /* 0x002fe2000c101906 */
[----:B------:R-:W-:Y:S05]  /*01f0*/  EXIT ;  /* 0x000000000000794d */ /* 0x000fea0003800000 */
        .weak           $__internal_1_$__cuda_sm3x_div_rn_noftz_f32_slowpath
        .type           $__internal_1_$__cuda_sm3x_div_rn_noftz_f32_slowpath,@function
        .size           $__internal_1_$__cuda_sm3x_div_rn_noftz_f32_slowpath,(.L_x_30 - $__internal_1_$__cuda_sm3x_div_rn_noftz_f32_slowpath)
$__internal_1_$__cuda_sm3x_div_rn_noftz_f32_slowpath:
        /* <DEDUP_REMOVED lines=36> */
.L_x_18:
[----:B------:R-:W-:Y:S01]  /*0440*/  LEA R10, R5, 0xc0800000, 0x17 ;  /* 0xc0800000050a7811 */ /* 0x000fe200078eb8ff */
[----:B------:R-:W-:Y:S01]  /*0450*/  VIADD R3, R2, 0xffffff81 ;  /* 0xffffff8102037836 */ /* 0x000fe20000000000 */
[----:B------:R-:W-:Y:S03]  /*0460*/  BSSY.RECONVERGENT B2, `(.L_x_23) ;  /* 0x0000035000027945 */ /* 0x000fe60003800200 */
[----:B------:R-:W-:Y:S02]  /*0470*/  IMAD.IADD R10, R7, 0x1, -R10 ;  /* 0x00000001070a7824 */ /* 0x000fe400078e0a0a */
[C---:B------:R-:W-:Y:S01]  /*0480*/  IMAD R2, R3.reuse, -0x800000, R6 ;  /* 0xff80000003027824 */ /* 0x040fe200078e0206 */
[----:B------:R-:W-:Y:S01]  /*0490*/  IADD3 R3, PT, PT, R3, 0x7f, -R5 ;  /* 0x0000007f03037810 */ /* 0x000fe20007ffe805 */
[----:B------:R-:W0:Y:S01]  /*04a0*/  MUFU.RCP R7, R10 ;  /* 0x0000000a00077308 */ /* 0x000e220000001000 */
[----:B------:R-:W-:-:S03]  /*04b0*/  FADD.FTZ R9, -R10, -RZ ;  /* 0x800000ff0a097221 */ /* 0x000fc60000010100 */
[----:B------:R-:W-:Y:S02]  /*04c0*/  IMAD.IADD R3, R3, 0x1, R8 ;  /* 0x0000000103037824 */ /* 0x000fe400078e0208 */
[----:B0-----:R-:W-:-:S04]  /*04d0*/  FFMA R12, R7, R9, 1 ;  /* 0x3f800000070c7423 */ /* 0x001fc80000000009 */
[----:B------:R-:W-:-:S04]  /*04e0*/  FFMA R13, R7, R12, R7 ;  /* 0x0000000c070d7223 */ /* 0x000fc80000000007 */
[----:B------:R-:W-:-:S04]  /*04f0*/  FFMA R6, R2, R13, RZ ;  /* 0x0000000d02067223 */ /* 0x000fc800000000ff */
[----:B------:R-:W-:-:S04]  /*0500*/  FFMA R7, R9, R6, R2 ;  /* 0x0000000609077223 */ /* 0x000fc80000000002 */
[----:B------:R-:W-:-:S04]  /*0510*/  FFMA R12, R13, R7, R6 ;  /* 0x000000070d0c7223 */ /* 0x000fc80000000006 */
[----:B------:R-:W-:-:S04]  /*0520*/  FFMA R9, R9, R12, R2 ;  /* 0x0000000c09097223 */ /* 0x000fc80000000002 */
        /* <DEDUP_REMOVED lines=14> */
[-CC-:B------:R-:W-:Y:S01]  /*0610*/  FFMA.RZ R2, R13, R9.reuse, R12.reuse ;  /* 0x000000090d027223 */ /* 0x180fe2000000c00c */
[----:B------:R-:W-:Y:S02]  /*0620*/  VIADD R8, R7, 0x20 ;  /* 0x0000002007087836 */ /* 0x000fe40000000000 */
[-CC-:B------:R-:W-:Y:S01]  /*0630*/  FFMA.RM R3, R13, R9.reuse, R12.reuse ;  /* 0x000000090d037223 */ /* 0x180fe2000000400c */
[----:B------:R-:W-:Y:S02]  /*0640*/  ISETP.NE.AND P2, PT, R7, RZ, PT ;  /* 0x000000ff0700720c */ /* 0x000fe40003f45270 */
[----:B------:R-:W-:Y:S01]  /*0650*/  LOP3.LUT R5, R2, 0x7fffff, RZ, 0xc0, !PT ;  /* 0x007fffff02057812 */ /* 0x000fe200078ec0ff */
[----:B------:R-:W-:Y:S01]  /*0660*/  FFMA.RP R2, R13, R9, R12 ;  /* 0x000000090d027223 */ /* 0x000fe2000000800c */
[----:B------:R-:W-:Y:S01]  /*0670*/  ISETP.NE.AND P1, PT, R7, RZ, PT ;  /* 0x000000ff0700720c */ /* 0x000fe20003f25270 */
[----:B------:R-:W-:Y:S01]  /*0680*/  IMAD.MOV R7, RZ, RZ, -R7 ;  /* 0x000000ffff077224 */ /* 0x000fe200078e0a07 */
        /* <DEDUP_REMOVED lines=14> */
.L_x_25:
[----:B------:R-:W-:-:S04]  /*0770*/  LOP3.LUT R6, R6, 0x80000000, RZ, 0xc0, !PT ;  /* 0x8000000006067812 */ /* 0x000fc800078ec0ff */
[----:B------:R-:W-:Y:S01]  /*0780*/  LOP3.LUT R6, R6, 0x7f800000, RZ, 0xfc, !PT ;  /* 0x7f80000006067812 */ /* 0x000fe200078efcff */
[----:B------:R-:W-:Y:S06]  /*0790*/  BRA `(.L_x_26) ;  /* 0x0000000000047947 */ /* 0x000fec0003800000 */
.L_x_24:
[----:B------:R-:W-:-:S07]  /*07a0*/  IMAD R6, R3, 0x800000, R6 ;  /* 0x0080000003067824 */ /* 0x000fce00078e0206 */
.L_x_26:
[----:B------:R-:W-:Y:S05]  /*07b0*/  BSYNC.RECONVERGENT B2 ;  /* 0x0000000000027941 */ /* 0x000fea0003800200 */
.L_x_23:
[----:B------:R-:W-:Y:S05]  /*07c0*/  BRA `(.L_x_27) ;  /* 0x0000000000207947 */ /* 0x000fea0003800000 */
.L_x_22:
[----:B------:R-:W-:-:S04]  /*07d0*/  LOP3.LUT R6, R7, 0x80000000, R6, 0x48, !PT ;  /* 0x8000000007067812 */ /* 0x000fc800078e4806 */
[----:B------:R-:W-:Y:S01]  /*07e0*/  LOP3.LUT R6, R6, 0x7f800000, RZ, 0xfc, !PT ;  /* 0x7f80000006067812 */ /* 0x000fe200078efcff */
[----:B------:R-:W-:Y:S06]  /*07f0*/  BRA `(.L_x_27) ;  /* 0x0000000000147947 */ /* 0x000fec0003800000 */
.L_x_21:
[----:B------:R-:W-:Y:S01]  /*0800*/  LOP3.LUT R6, R7, 0x80000000, R6, 0x48, !PT ;  /* 0x8000000007067812 */ /* 0x000fe200078e4806 */
[----:B------:R-:W-:Y:S06]  /*0810*/  BRA `(.L_x_27) ;  /* 0x00000000000c7947 */ /* 0x000fec0003800000 */
.L_x_20:
[----:B------:R-:W0:Y:S01]  /*0820*/  MUFU.RSQ R6, -QNAN ;  /* 0xffc0000000067908 */ /* 0x000e220000001400 */
[----:B------:R-:W-:Y:S05]  /*0830*/  BRA `(.L_x_27) ;  /* 0x0000000000047947 */ /* 0x000fea0003800000 */
.L_x_19:
[----:B------:R-:W-:-:S07]  /*0840*/  FADD.FTZ R6, R0, R3 ;  /* 0x0000000300067221 */ /* 0x000fce0000010000 */
.L_x_27:
[----:B------:R-:W-:Y:S05]  /*0850*/  BSYNC.RECONVERGENT B1 ;  /* 0x0000000000017941 */ /* 0x000fea0003800200 */
.L_x_17:
[----:B------:R-:W-:Y:S02]  /*0860*/  IMAD.MOV.U32 R2, RZ, RZ, R11 ;  /* 0x000000ffff027224 */ /* 0x000fe400078e000b */
[----:B------:R-:W-:-:S04]  /*0870*/  IMAD.MOV.U32 R3, RZ, RZ, 0x0 ;  /* 0x00000000ff037424 */ /* 0x000fc800078e00ff */
[----:B0-----:R-:W-:Y:S05]  /*0880*/  RET.REL.NODEC R2 `(default_function_kernel_1) ;  /* 0xfffffff402dc7950 */ /* 0x001fea0003c3ffff */
.L_x_28:
        /* <DEDUP_REMOVED lines=15> */
.L_x_30:


//--------------------- .nv.shared.reserved.0     --------------------------
	.section	.nv.shared.reserved.0,"aw",@nobits
	.weak		__nv_reservedSMEM_offset_0_alias
	.size		__nv_reservedSMEM_offset_0_alias, 0, 64
	.other		__nv_reservedSMEM_offset_0_alias,@"STO_CUDA_RESERVED_SHARED STV_DEFAULT"
__nv_reservedSMEM_offset_0_alias:
	.zero		0
	.zero		64


//--------------------- .nv.constant0.default_function_kernel_2 --------------------------
	.section	.nv.constant0.default_function_kernel_2,"a",@progbits
	.sectionflags	@""
	.align	4
.nv.constant0.default_function_kernel_2:
	.zero		920


//--------------------- .nv.constant0.default_function_kernel --------------------------
	.section	.nv.constant0.default_function_kernel,"a",@progbits
	.sectionflags	@""
	.align	4
.nv.constant0.default_function_kernel:
	.zero		920


//--------------------- .nv.constant0.default_function_kernel_1 --------------------------
	.section	.nv.constant0.default_function_kernel_1,"a",@progbits
	.sectionflags	@""
	.align	4
.nv.constant0.default_function_kernel_1:
	.zero		920


//--------------------- SYMBOLS --------------------------

	.type		.nv.reservedSmem.offset0,@object
	.size		.nv.reservedSmem.offset0,0x4
